//
// Generated by NVIDIA NVVM Compiler
//
// Compiler Build ID: CL-36424714
// Cuda compilation tools, release 13.0, V13.0.88
// Based on NVVM 20.0.0
//

.version 9.0
.target sm_100
.address_size 64

	// .globl	_Z19rmsnorm_fp16_kernelP6__halfPKS_S2_if
// _ZZ19rmsnorm_fp16_kernelP6__halfPKS_S2_ifE7inv_rms has been demoted
// _ZZ14blockReduceSumfE6shared has been demoted

.visible .entry _Z19rmsnorm_fp16_kernelP6__halfPKS_S2_if(
	.param .u64 .ptr .align 1 _Z19rmsnorm_fp16_kernelP6__halfPKS_S2_if_param_0,
	.param .u64 .ptr .align 1 _Z19rmsnorm_fp16_kernelP6__halfPKS_S2_if_param_1,
	.param .u64 .ptr .align 1 _Z19rmsnorm_fp16_kernelP6__halfPKS_S2_if_param_2,
	.param .u32 _Z19rmsnorm_fp16_kernelP6__halfPKS_S2_if_param_3,
	.param .f32 _Z19rmsnorm_fp16_kernelP6__halfPKS_S2_if_param_4
)
{
	.reg .pred 	%p<23>;
	.reg .b16 	%rs<10>;
	.reg .b32 	%r<90>;
	.reg .b32 	%f<70>;
	.reg .b64 	%rd<22>;
	// demoted variable
	.shared .align 4 .f32 _ZZ19rmsnorm_fp16_kernelP6__halfPKS_S2_ifE7inv_rms;
	// demoted variable
	.shared .align 4 .b8 _ZZ14blockReduceSumfE6shared[128];
	ld.param.u64 	%rd4, [_Z19rmsnorm_fp16_kernelP6__halfPKS_S2_if_param_0];
	ld.param.u64 	%rd5, [_Z19rmsnorm_fp16_kernelP6__halfPKS_S2_if_param_1];
	ld.param.u64 	%rd6, [_Z19rmsnorm_fp16_kernelP6__halfPKS_S2_if_param_2];
	ld.param.u32 	%r19, [_Z19rmsnorm_fp16_kernelP6__halfPKS_S2_if_param_3];
	ld.param.f32 	%f12, [_Z19rmsnorm_fp16_kernelP6__halfPKS_S2_if_param_4];
	cvta.to.global.u64 	%rd7, %rd4;
	cvta.to.global.u64 	%rd1, %rd6;
	cvta.to.global.u64 	%rd8, %rd5;
	mov.u32 	%r20, %ctaid.x;
	mov.u32 	%r1, %tid.x;
	mul.lo.s32 	%r21, %r19, %r20;
	mul.wide.s32 	%rd9, %r21, 2;
	add.s64 	%rd2, %rd8, %rd9;
	add.s64 	%rd3, %rd7, %rd9;
	shr.s32 	%r22, %r19, 31;
	shr.u32 	%r23, %r22, 29;
	add.s32 	%r24, %r19, %r23;
	and.b32  	%r2, %r24, -8;
	shl.b32 	%r88, %r1, 3;
	setp.ge.s32 	%p1, %r88, %r2;
	mov.f32 	%f68, 0f00000000;
	@%p1 bra 	$L__BB0_3;
	mov.u32 	%r25, %ntid.x;
	shl.b32 	%r4, %r25, 3;
	mov.f32 	%f68, 0f00000000;
	mov.u32 	%r86, %r88;
$L__BB0_2:
	mul.wide.s32 	%rd10, %r86, 2;
	add.s64 	%rd11, %rd2, %rd10;
	ld.global.v4.u32 	{%r27, %r29, %r31, %r33}, [%rd11];
	// begin inline asm
	{.reg .f16 low,high;
  mov.b32 {low,high},%r27;
  cvt.f32.f16 %f15, low;}

	// end inline asm
	// begin inline asm
	{.reg .f16 low,high;
  mov.b32 {low,high},%r27;
  cvt.f32.f16 %f16, high;}

	// end inline asm
	mul.rn.f32 	%f23, %f15, %f15;
	mul.rn.f32 	%f24, %f16, %f16;
	add.rn.f32 	%f25, %f23, %f24;
	add.rn.f32 	%f26, %f68, %f25;
	// begin inline asm
	{.reg .f16 low,high;
  mov.b32 {low,high},%r29;
  cvt.f32.f16 %f17, low;}

	// end inline asm
	// begin inline asm
	{.reg .f16 low,high;
  mov.b32 {low,high},%r29;
  cvt.f32.f16 %f18, high;}

	// end inline asm
	mul.rn.f32 	%f27, %f17, %f17;
	mul.rn.f32 	%f28, %f18, %f18;
	add.rn.f32 	%f29, %f27, %f28;
	add.rn.f32 	%f30, %f26, %f29;
	// begin inline asm
	{.reg .f16 low,high;
  mov.b32 {low,high},%r31;
  cvt.f32.f16 %f19, low;}

	// end inline asm
	// begin inline asm
	{.reg .f16 low,high;
  mov.b32 {low,high},%r31;
  cvt.f32.f16 %f20, high;}

	// end inline asm
	mul.rn.f32 	%f31, %f19, %f19;
	mul.rn.f32 	%f32, %f20, %f20;
	add.rn.f32 	%f33, %f31, %f32;
	add.rn.f32 	%f34, %f30, %f33;
	// begin inline asm
	{.reg .f16 low,high;
  mov.b32 {low,high},%r33;
  cvt.f32.f16 %f21, low;}

	// end inline asm
	// begin inline asm
	{.reg .f16 low,high;
  mov.b32 {low,high},%r33;
  cvt.f32.f16 %f22, high;}

	// end inline asm
	mul.rn.f32 	%f35, %f21, %f21;
	mul.rn.f32 	%f36, %f22, %f22;
	add.rn.f32 	%f37, %f35, %f36;
	add.rn.f32 	%f68, %f34, %f37;
	add.s32 	%r86, %r86, %r4;
	setp.lt.s32 	%p2, %r86, %r2;
	@%p2 bra 	$L__BB0_2;
$L__BB0_3:
	add.s32 	%r89, %r2, %r1;
	setp.ge.s32 	%p3, %r89, %r19;
	@%p3 bra 	$L__BB0_6;
	mov.u32 	%r8, %ntid.x;
	mov.u32 	%r87, %r89;
$L__BB0_5:
	mul.wide.s32 	%rd12, %r87, 2;
	add.s64 	%rd13, %rd2, %rd12;
	ld.global.u16 	%rs2, [%rd13];
	// begin inline asm
	{  cvt.f32.f16 %f38, %rs2;}

	// end inline asm
	mul.rn.f32 	%f39, %f38, %f38;
	add.rn.f32 	%f68, %f68, %f39;
	add.s32 	%r87, %r87, %r8;
	setp.lt.s32 	%p4, %r87, %r19;
	@%p4 bra 	$L__BB0_5;
$L__BB0_6:
	and.b32  	%r11, %r1, 31;
	mov.b32 	%r34, %f68;
	shfl.sync.down.b32	%r35|%p5, %r34, 16, 31, -1;
	mov.b32 	%f40, %r35;
	add.rn.f32 	%f41, %f68, %f40;
	mov.b32 	%r36, %f41;
	shfl.sync.down.b32	%r37|%p6, %r36, 8, 31, -1;
	mov.b32 	%f42, %r37;
	add.rn.f32 	%f43, %f41, %f42;
	mov.b32 	%r38, %f43;
	shfl.sync.down.b32	%r39|%p7, %r38, 4, 31, -1;
	mov.b32 	%f44, %r39;
	add.rn.f32 	%f45, %f43, %f44;
	mov.b32 	%r40, %f45;
	shfl.sync.down.b32	%r41|%p8, %r40, 2, 31, -1;
	mov.b32 	%f46, %r41;
	add.rn.f32 	%f47, %f45, %f46;
	mov.b32 	%r42, %f47;
	shfl.sync.down.b32	%r43|%p9, %r42, 1, 31, -1;
	mov.b32 	%f48, %r43;
	add.rn.f32 	%f7, %f47, %f48;
	setp.ne.s32 	%p10, %r11, 0;
	@%p10 bra 	$L__BB0_8;
	shr.u32 	%r44, %r1, 3;
	mov.u32 	%r45, _ZZ14blockReduceSumfE6shared;
	add.s32 	%r46, %r45, %r44;
	st.shared.f32 	[%r46], %f7;
$L__BB0_8:
	bar.sync 	0;
	mov.u32 	%r12, %ntid.x;
	shr.u32 	%r47, %r12, 5;
	setp.ge.u32 	%p11, %r1, %r47;
	mov.f32 	%f69, 0f00000000;
	@%p11 bra 	$L__BB0_10;
	shl.b32 	%r48, %r11, 2;
	mov.u32 	%r49, _ZZ14blockReduceSumfE6shared;
	add.s32 	%r50, %r49, %r48;
	ld.shared.f32 	%f69, [%r50];
$L__BB0_10:
	setp.gt.u32 	%p12, %r1, 31;
	@%p12 bra 	$L__BB0_13;
	mov.b32 	%r51, %f69;
	shfl.sync.down.b32	%r52|%p13, %r51, 16, 31, -1;
	mov.b32 	%f50, %r52;
	add.rn.f32 	%f51, %f69, %f50;
	mov.b32 	%r53, %f51;
	shfl.sync.down.b32	%r54|%p14, %r53, 8, 31, -1;
	mov.b32 	%f52, %r54;
	add.rn.f32 	%f53, %f51, %f52;
	mov.b32 	%r55, %f53;
	shfl.sync.down.b32	%r56|%p15, %r55, 4, 31, -1;
	mov.b32 	%f54, %r56;
	add.rn.f32 	%f55, %f53, %f54;
	mov.b32 	%r57, %f55;
	shfl.sync.down.b32	%r58|%p16, %r57, 2, 31, -1;
	mov.b32 	%f56, %r58;
	add.rn.f32 	%f57, %f55, %f56;
	mov.b32 	%r59, %f57;
	shfl.sync.down.b32	%r60|%p17, %r59, 1, 31, -1;
	mov.b32 	%f58, %r60;
	add.rn.f32 	%f10, %f57, %f58;
	setp.ne.s32 	%p18, %r1, 0;
	@%p18 bra 	$L__BB0_13;
	cvt.rn.f32.s32 	%f59, %r19;
	div.rn.f32 	%f60, %f10, %f59;
	add.rn.f32 	%f61, %f60, %f12;
	rsqrt.approx.f32 	%f62, %f61;
	st.shared.f32 	[_ZZ19rmsnorm_fp16_kernelP6__halfPKS_S2_ifE7inv_rms], %f62;
$L__BB0_13:
	setp.ge.s32 	%p19, %r88, %r2;
	bar.sync 	0;
	ld.shared.f32 	%f11, [_ZZ19rmsnorm_fp16_kernelP6__halfPKS_S2_ifE7inv_rms];
	// begin inline asm
	{.reg .f16 low;
  cvt.rn.f16.f32 low, %f11;
  mov.b32 %r61, {low,low};}

	// end inline asm
	@%p19 bra 	$L__BB0_16;
	shl.b32 	%r14, %r12, 3;
$L__BB0_15:
	mul.wide.s32 	%rd14, %r88, 2;
	add.s64 	%rd15, %rd2, %rd14;
	ld.global.v4.u32 	{%r63, %r69, %r75, %r81}, [%rd15];
	add.s64 	%rd16, %rd1, %rd14;
	ld.global.v4.u32 	{%r64, %r70, %r76, %r82}, [%rd16];
	// begin inline asm
	{mul.f16x2 %r62,%r63,%r64;
}
	// end inline asm
	// begin inline asm
	{mul.f16x2 %r65,%r62,%r61;
}
	// end inline asm
	// begin inline asm
	{mul.f16x2 %r68,%r69,%r70;
}
	// end inline asm
	// begin inline asm
	{mul.f16x2 %r71,%r68,%r61;
}
	// end inline asm
	// begin inline asm
	{mul.f16x2 %r74,%r75,%r76;
}
	// end inline asm
	// begin inline asm
	{mul.f16x2 %r77,%r74,%r61;
}
	// end inline asm
	// begin inline asm
	{mul.f16x2 %r80,%r81,%r82;
}
	// end inline asm
	// begin inline asm
	{mul.f16x2 %r83,%r80,%r61;
}
	// end inline asm
	add.s64 	%rd17, %rd3, %rd14;
	st.global.v4.u32 	[%rd17], {%r65, %r71, %r77, %r83};
	add.s32 	%r88, %r88, %r14;
	setp.lt.s32 	%p20, %r88, %r2;
	@%p20 bra 	$L__BB0_15;
$L__BB0_16:
	setp.ge.s32 	%p21, %r89, %r19;
	@%p21 bra 	$L__BB0_19;
	// begin inline asm
	{  cvt.rn.f16.f32 %rs3, %f11;}

	// end inline asm
$L__BB0_18:
	mul.wide.s32 	%rd18, %r89, 2;
	add.s64 	%rd19, %rd2, %rd18;
	ld.global.u16 	%rs5, [%rd19];
	add.s64 	%rd20, %rd1, %rd18;
	ld.global.u16 	%rs6, [%rd20];
	// begin inline asm
	{mul.f16 %rs4,%rs5,%rs6;
}
	// end inline asm
	// begin inline asm
	{mul.f16 %rs7,%rs4,%rs3;
}
	// end inline asm
	add.s64 	%rd21, %rd3, %rd18;
	st.global.u16 	[%rd21], %rs7;
	add.s32 	%r89, %r89, %r12;
	setp.lt.s32 	%p22, %r89, %r19;
	@%p22 bra 	$L__BB0_18;
$L__BB0_19:
	ret;

}


// ===== COMPILED SASS (sm_100) =====

	.target	sm_100

	.elftype	@"ET_EXEC"


//--------------------- .note.nv.tkinfo           --------------------------
	.section	.note.nv.tkinfo,"",@"SHT_NOTE"
	.sectionflags	@"SHF_NOTE_NV_TKINFO"
	.tkinfo
        /*0018*/ 	.word	0x00000002
        /*0030*/ 	.string	""
        /*0030*/ 	.string	"ptxas"
        /*0030*/ 	.string	"Cuda compilation tools, release 13.0, V13.0.88"
        /*0030*/ 	.string	"Build cuda_13.0.r13.0/compiler.36424714_0"
        /*0030*/ 	.string	"-arch sm_100 -m 64 "



//--------------------- .note.nv.cuinfo           --------------------------
	.section	.note.nv.cuinfo,"",@"SHT_NOTE"
	.sectionflags	@"SHF_NOTE_NV_CUINFO"
        /*0018*/ 	.short	0x0002
        /*001a*/ 	.short	0x0064
        /*001c*/ 	.short	0x0082
	.zero		2


//--------------------- .nv.info                  --------------------------
	.section	.nv.info,"",@"SHT_CUDA_INFO"
	.align	4


	//----- nvinfo : EIATTR_REGCOUNT
	.align		4
        /*0000*/ 	.byte	0x04, 0x2f
        /*0002*/ 	.short	(.L_1 - .L_0)
	.align		4
.L_0:
        /*0004*/ 	.word	index@(_Z19rmsnorm_fp16_kernelP6__halfPKS_S2_if)
        /*0008*/ 	.word	0x0000001a


	//----- nvinfo : EIATTR_FRAME_SIZE
	.align		4
.L_1:
        /*000c*/ 	.byte	0x04, 0x11
        /*000e*/ 	.short	(.L_3 - .L_2)
	.align		4
.L_2:
        /*0010*/ 	.word	index@($__internal_0_$__cuda_sm3x_div_rn_noftz_f32_slowpath)
        /*0014*/ 	.word	0x00000000


	//----- nvinfo : EIATTR_FRAME_SIZE
	.align		4
.L_3:
        /*0018*/ 	.byte	0x04, 0x11
        /*001a*/ 	.short	(.L_5 - .L_4)
	.align		4
.L_4:
        /*001c*/ 	.word	index@(_Z19rmsnorm_fp16_kernelP6__halfPKS_S2_if)
        /*0020*/ 	.word	0x00000000


	//----- nvinfo : EIATTR_MIN_STACK_SIZE
	.align		4
.L_5:
        /*0024*/ 	.byte	0x04, 0x12
        /*0026*/ 	.short	(.L_7 - .L_6)
	.align		4
.L_6:
        /*0028*/ 	.word	index@(_Z19rmsnorm_fp16_kernelP6__halfPKS_S2_if)
        /*002c*/ 	.word	0x00000000
.L_7:


//--------------------- .nv.compat                --------------------------
	.section	.nv.compat,"",@"SHT_CUDA_COMPAT_INFO"
	.align	4
        /*0000*/ 	.byte	0x02, 0x09, 0x00, 0x00, 0x02, 0x02, 0x01, 0x00, 0x02, 0x05, 0x05, 0x00, 0x03, 0x07, 0x01, 0x01
        /*0010*/ 	.byte	0x02, 0x03, 0x00, 0x00, 0x02, 0x06, 0x01, 0x00, 0x04, 0x0b, 0x08, 0x00, 0x01, 0x00, 0x00, 0x00
        /*0020*/ 	.byte	0x00, 0x00, 0x00, 0x00


//--------------------- .nv.info._Z19rmsnorm_fp16_kernelP6__halfPKS_S2_if --------------------------
	.section	.nv.info._Z19rmsnorm_fp16_kernelP6__halfPKS_S2_if,"",@"SHT_CUDA_INFO"
	.sectionflags	@""
	.align	4


	//----- nvinfo : EIATTR_CUDA_API_VERSION
	.align		4
        /*0000*/ 	.byte	0x04, 0x37
        /*0002*/ 	.short	(.L_9 - .L_8)
.L_8:
        /*0004*/ 	.word	0x00000082


	//----- nvinfo : EIATTR_KPARAM_INFO
	.align		4
.L_9:
        /*0008*/ 	.byte	0x04, 0x17
        /*000a*/ 	.short	(.L_11 - .L_10)
.L_10:
        /*000c*/ 	.word	0x00000000
        /*0010*/ 	.short	0x0004
        /*0012*/ 	.short	0x001c
        /*0014*/ 	.byte	0x00, 0xf0, 0x11, 0x00


	//----- nvinfo : EIATTR_KPARAM_INFO
	.align		4
.L_11:
        /*0018*/ 	.byte	0x04, 0x17
        /*001a*/ 	.short	(.L_13 - .L_12)
.L_12:
        /*001c*/ 	.word	0x00000000
        /*0020*/ 	.short	0x0003
        /*0022*/ 	.short	0x0018
        /*0024*/ 	.byte	0x00, 0xf0, 0x11, 0x00


	//----- nvinfo : EIATTR_KPARAM_INFO
	.align		4
.L_13:
        /*0028*/ 	.byte	0x04, 0x17
        /*002a*/ 	.short	(.L_15 - .L_14)
.L_14:
        /*002c*/ 	.word	0x00000000
        /*0030*/ 	.short	0x0002
        /*0032*/ 	.short	0x0010
        /*0034*/ 	.byte	0x00, 0xf5, 0x21, 0x00


	//----- nvinfo : EIATTR_KPARAM_INFO
	.align		4
.L_15:
        /*0038*/ 	.byte	0x04, 0x17
        /*003a*/ 	.short	(.L_17 - .L_16)
.L_16:
        /*003c*/ 	.word	0x00000000
        /*0040*/ 	.short	0x0001
        /*0042*/ 	.short	0x0008
        /*0044*/ 	.byte	0x00, 0xf5, 0x21, 0x00


	//----- nvinfo : EIATTR_KPARAM_INFO
	.align		4
.L_17:
        /*0048*/ 	.byte	0x04, 0x17
        /*004a*/ 	.short	(.L_19 - .L_18)
.L_18:
        /*004c*/ 	.word	0x00000000
        /*0050*/ 	.short	0x0000
        /*0052*/ 	.short	0x0000
        /*0054*/ 	.byte	0x00, 0xf5, 0x21, 0x00


	//----- nvinfo : EIATTR_SPARSE_MMA_MASK
	.align		4
.L_19:
        /*0058*/ 	.byte	0x03, 0x50
        /*005a*/ 	.short	0x0000


	//----- nvinfo : EIATTR_MAXREG_COUNT
	.align		4
        /*005c*/ 	.byte	0x03, 0x1b
        /*005e*/ 	.short	0x00ff


	//----- nvinfo : EIATTR_NUM_BARRIERS
	.align		4
        /*0060*/ 	.byte	0x02, 0x4c
        /*0062*/ 	.byte	0x01
	.zero		1


	//----- nvinfo : EIATTR_MERCURY_ISA_VERSION
	.align		4
        /*0064*/ 	.byte	0x03, 0x5f
        /*0066*/ 	.short	0x0101


	//----- nvinfo : EIATTR_COOP_GROUP_MASK_REGIDS
	.align		4
        /*0068*/ 	.byte	0x04, 0x29
        /*006a*/ 	.short	(.L_21 - .L_20)


	//   ....[0]....
.L_20:
        /*006c*/ 	.word	0xffffffff


	//   ....[1]....
        /*0070*/ 	.word	0xffffffff


	//   ....[2]....
        /*0074*/ 	.word	0xffffffff


	//   ....[3]....
        /*0078*/ 	.word	0xffffffff


	//   ....[4]....
        /*007c*/ 	.word	0xffffffff


	//   ....[5]....
        /*0080*/ 	.word	0xffffffff


	//   ....[6]....
        /*0084*/ 	.word	0xffffffff


	//   ....[7]....
        /*0088*/ 	.word	0xffffffff


	//   ....[8]....
        /*008c*/ 	.word	0xffffffff


	//   ....[9]....
        /*0090*/ 	.word	0xffffffff


	//   ....[10]....
        /*0094*/ 	.word	0x0500000e


	//   ....[11]....
        /*0098*/ 	.word	0x0500000e


	//   ....[12]....
        /*009c*/ 	.word	0x0500000e


	//   ....[13]....
        /*00a0*/ 	.word	0x0500000e


	//   ....[14]....
        /*00a4*/ 	.word	0x0500000e


	//----- nvinfo : EIATTR_COOP_GROUP_INSTR_OFFSETS
	.align		4
.L_21:
        /*00a8*/ 	.byte	0x04, 0x28
        /*00aa*/ 	.short	(.L_23 - .L_22)


	//   ....[0]....
.L_22:
        /*00ac*/ 	.word	0x00000400


	//   ....[1]....
        /*00b0*/ 	.word	0x00000440


	//   ....[2]....
        /*00b4*/ 	.word	0x00000490


	//   ....[3]....
        /*00b8*/ 	.word	0x000004f0


	//   ....[4]....
        /*00bc*/ 	.word	0x00000570


	//   ....[5]....
        /*00c0*/ 	.word	0x00000620


	//   ....[6]....
        /*00c4*/ 	.word	0x00000640


	//   ....[7]....
        /*00c8*/ 	.word	0x00000660


	//   ....[8]....
        /*00cc*/ 	.word	0x00000680


	//   ....[9]....
        /*00d0*/ 	.word	0x000006a0


	//   ....[10]....
        /*00d4*/ 	.word	0x00000b80


	//   ....[11]....
        /*00d8*/ 	.word	0x00000bf0


	//   ....[12]....
        /*00dc*/ 	.word	0x00000c60


	//   ....[13]....
        /*00e0*/ 	.word	0x00000cd0


	//   ....[14]....
        /*00e4*/ 	.word	0x00000d40


	//----- nvinfo : EIATTR_VRC_CTA_INIT_COUNT
	.align		4
.L_23:
        /*00e8*/ 	.byte	0x02, 0x4a
	.zero		1
	.zero		1


	//----- nvinfo : EIATTR_EXIT_INSTR_OFFSETS
	.align		4
        /*00ec*/ 	.byte	0x04, 0x1c
        /*00ee*/ 	.short	(.L_25 - .L_24)


	//   ....[0]....
.L_24:
        /*00f0*/ 	.word	0x00000a50


	//   ....[1]....
        /*00f4*/ 	.word	0x00000b30


	//----- nvinfo : EIATTR_CRS_STACK_SIZE
	.align		4
.L_25:
        /*00f8*/ 	.byte	0x04, 0x1e
        /*00fa*/ 	.short	(.L_27 - .L_26)
.L_26:
        /*00fc*/ 	.word	0x00000000


	//----- nvinfo : EIATTR_CBANK_PARAM_SIZE
	.align		4
.L_27:
        /*0100*/ 	.byte	0x03, 0x19
        /*0102*/ 	.short	0x0020


	//----- nvinfo : EIATTR_PARAM_CBANK
	.align		4
        /*0104*/ 	.byte	0x04, 0x0a
        /*0106*/ 	.short	(.L_29 - .L_28)
	.align		4
.L_28:
        /*0108*/ 	.word	index@(.nv.constant0._Z19rmsnorm_fp16_kernelP6__halfPKS_S2_if)
        /*010c*/ 	.short	0x0380
        /*010e*/ 	.short	0x0020


	//----- nvinfo : EIATTR_SW_WAR
	.align		4
.L_29:
        /*0110*/ 	.byte	0x04, 0x36
        /*0112*/ 	.short	(.L_31 - .L_30)
.L_30:
        /*0114*/ 	.word	0x00000008
.L_31:


//--------------------- .nv.callgraph             --------------------------
	.section	.nv.callgraph,"",@"SHT_CUDA_CALLGRAPH"
	.align	4
	.sectionentsize	8
	.align		4
        /*0000*/ 	.word	0x00000000
	.align		4
        /*0004*/ 	.word	0xffffffff
	.align		4
        /*0008*/ 	.word	0x00000000
	.align		4
        /*000c*/ 	.word	0xfffffffe
	.align		4
        /*0010*/ 	.word	0x00000000
	.align		4
        /*0014*/ 	.word	0xfffffffd
	.align		4
        /*0018*/ 	.word	0x00000000
	.align		4
        /*001c*/ 	.word	0xfffffffc


//--------------------- .text._Z19rmsnorm_fp16_kernelP6__halfPKS_S2_if --------------------------
	.section	.text._Z19rmsnorm_fp16_kernelP6__halfPKS_S2_if,"ax",@progbits
	.align	128
        .global         _Z19rmsnorm_fp16_kernelP6__halfPKS_S2_if
        .type           _Z19rmsnorm_fp16_kernelP6__halfPKS_S2_if,@function
        .size           _Z19rmsnorm_fp16_kernelP6__halfPKS_S2_if,(.L_x_32 - _Z19rmsnorm_fp16_kernelP6__halfPKS_S2_if)
        .other          _Z19rmsnorm_fp16_kernelP6__halfPKS_S2_if,@"STO_CUDA_ENTRY STV_DEFAULT"
_Z19rmsnorm_fp16_kernelP6__halfPKS_S2_if:
.text._Z19rmsnorm_fp16_kernelP6__halfPKS_S2_if:
[----:B------:R-:W-:Y:S08]  /*0000*/  LDC R1, c[0x0][0x37c] ;  /* 0x0000df00ff017b82 */ /* 0x000ff00000000800 */
[----:B------:R-:W0:Y:S01]  /*0010*/  LDC R12, c[0x0][0x398] ;  /* 0x0000e600ff0c7b82 */ /* 0x000e220000000800 */
[----:B------:R-:W1:Y:S01]  /*0020*/  S2R R3, SR_TID.X ;  /* 0x0000000000037919 */ /* 0x000e620000002100 */
[----:B------:R-:W2:Y:S01]  /*0030*/  LDCU.64 UR6, c[0x0][0x358] ;  /* 0x00006b00ff0677ac */ /* 0x000ea20008000a00 */
[----:B------:R-:W-:Y:S01]  /*0040*/  BSSY.RECONVERGENT B0, `(.L_x_0) ;  /* 0x000002e000007945 */ /* 0x000fe20003800200 */
[----:B------:R-:W-:-:S04]  /*0050*/  HFMA2 R0, -RZ, RZ, 0, 0 ;  /* 0x00000000ff007431 */ /* 0x000fc800000001ff */
[----:B------:R-:W3:Y:S08]  /*0060*/  S2UR UR4, SR_CTAID.X ;  /* 0x00000000000479c3 */ /* 0x000ef00000002500 */
[----:B------:R-:W4:Y:S01]  /*0070*/  LDC.64 R4, c[0x0][0x388] ;  /* 0x0000e200ff047b82 */ /* 0x000f220000000a00 */
[----:B0-----:R-:W-:-:S04]  /*0080*/  SHF.R.S32.HI R7, RZ, 0x1f, R12 ;  /* 0x0000001fff077819 */ /* 0x001fc8000001140c */
[----:B------:R-:W-:-:S04]  /*0090*/  LEA.HI R2, R7, R12, RZ, 0x3 ;  /* 0x0000000c07027211 */ /* 0x000fc800078f18ff */
[----:B------:R-:W-:Y:S01]  /*00a0*/  LOP3.LUT R2, R2, 0xfffffff8, RZ, 0xc0, !PT ;  /* 0xfffffff802027812 */ /* 0x000fe200078ec0ff */
[----:B---3--:R-:W-:Y:S01]  /*00b0*/  IMAD R6, R12, UR4, RZ ;  /* 0x000000040c067c24 */ /* 0x008fe2000f8e02ff */
[----:B-1----:R-:W-:-:S03]  /*00c0*/  SHF.L.U32 R17, R3, 0x3, RZ ;  /* 0x0000000303117819 */ /* 0x002fc600000006ff */
[----:B------:R-:W-:Y:S01]  /*00d0*/  IMAD.IADD R19, R2, 0x1, R3 ;  /* 0x0000000102137824 */ /* 0x000fe200078e0203 */
[----:B------:R-:W-:Y:S01]  /*00e0*/  ISETP.GE.AND P0, PT, R17, R2, PT ;  /* 0x000000021100720c */ /* 0x000fe20003f06270 */
[----:B----4-:R-:W-:-:S03]  /*00f0*/  IMAD.WIDE R4, R6, 0x2, R4 ;  /* 0x0000000206047825 */ /* 0x010fc600078e0204 */
[----:B------:R-:W-:-:S09]  /*0100*/  ISETP.GE.AND P1, PT, R19, R12, PT ;  /* 0x0000000c1300720c */ /* 0x000fd20003f26270 */
[----:B--2---:R-:W-:Y:S05]  /*0110*/  @P0 BRA `(.L_x_1) ;  /* 0x0000000000800947 */ /* 0x004fea0003800000 */
[----:B------:R-:W0:Y:S01]  /*0120*/  LDC R7, c[0x0][0x360] ;  /* 0x0000d800ff077b82 */ /* 0x000e220000000800 */
[----:B------:R-:W-:Y:S01]  /*0130*/  IMAD.MOV.U32 R0, RZ, RZ, RZ ;  /* 0x000000ffff007224 */ /* 0x000fe200078e00ff */
[----:B------:R-:W-:-:S07]  /*0140*/  MOV R13, R17 ;  /* 0x00000011000d7202 */ /* 0x000fce0000000f00 */
.L_x_2:
[----:B------:R-:W-:-:S06]  /*0150*/  IMAD.WIDE R8, R13, 0x2, R4 ;  /* 0x000000020d087825 */ /* 0x000fcc00078e0204 */
[----:B------:R-:W2:Y:S01]  /*0160*/  LDG.E.128 R8, desc[UR6][R8.64] ;  /* 0x0000000608087981 */ /* 0x000ea2000c1e1d00 */
[----:B0-----:R-:W-:-:S05]  /*0170*/  IMAD R13, R7, 0x8, R13 ;  /* 0x00000008070d7824 */ /* 0x001fca00078e020d */
[----:B------:R-:W-:Y:S01]  /*0180*/  ISETP.GE.AND P0, PT, R13, R2, PT ;  /* 0x000000020d00720c */ /* 0x000fe20003f06270 */
[--C-:B--2---:R-:W-:Y:S02]  /*0190*/  HADD2.F32 R14, -RZ, R8.reuse.H0_H0 ;  /* 0x20000008ff0e7230 */ /* 0x104fe40000004100 */
[----:B------:R-:W-:Y:S02]  /*01a0*/  HADD2.F32 R15, -RZ, R8.H1_H1 ;  /* 0x30000008ff0f7230 */ /* 0x000fe40000004100 */
[--C-:B------:R-:W-:Y:S02]  /*01b0*/  HADD2.F32 R16, -RZ, R9.reuse.H0_H0 ;  /* 0x20000009ff107230 */ /* 0x100fe40000004100 */
[----:B------:R-:W-:Y:S01]  /*01c0*/  FMUL R14, R14, R14 ;  /* 0x0000000e0e0e7220 */ /* 0x000fe20000400000 */
[----:B------:R-:W-:Y:S02]  /*01d0*/  HADD2.F32 R18, -RZ, R9.H1_H1 ;  /* 0x30000009ff127230 */ /* 0x000fe40000004100 */
[----:B------:R-:W-:Y:S01]  /*01e0*/  FMUL R15, R15, R15 ;  /* 0x0000000f0f0f7220 */ /* 0x000fe20000400000 */
[----:B------:R-:W-:-:S02]  /*01f0*/  HADD2.F32 R20, -RZ, R10.H0_H0 ;  /* 0x2000000aff147230 */ /* 0x000fc40000004100 */
[----:B------:R-:W-:Y:S01]  /*0200*/  FMUL R16, R16, R16 ;  /* 0x0000001010107220 */ /* 0x000fe20000400000 */
[----:B------:R-:W-:Y:S02]  /*0210*/  HADD2.F32 R10, -RZ, R10.H1_H1 ;  /* 0x3000000aff0a7230 */ /* 0x000fe40000004100 */
[----:B------:R-:W-:Y:S01]  /*0220*/  FADD R15, R14, R15 ;  /* 0x0000000f0e0f7221 */ /* 0x000fe20000000000 */
[----:B------:R-:W-:Y:S01]  /*0230*/  FMUL R9, R18, R18 ;  /* 0x0000001212097220 */ /* 0x000fe20000400000 */
[--C-:B------:R-:W-:Y:S02]  /*0240*/  HADD2.F32 R8, -RZ, R11.reuse.H0_H0 ;  /* 0x2000000bff087230 */ /* 0x100fe40000004100 */
[----:B------:R-:W-:Y:S01]  /*0250*/  FMUL R20, R20, R20 ;  /* 0x0000001414147220 */ /* 0x000fe20000400000 */
[----:B------:R-:W-:Y:S02]  /*0260*/  HADD2.F32 R11, -RZ, R11.H1_H1 ;  /* 0x3000000bff0b7230 */ /* 0x000fe40000004100 */
[----:B------:R-:W-:Y:S01]  /*0270*/  FMUL R21, R10, R10 ;  /* 0x0000000a0a157220 */ /* 0x000fe20000400000 */
[----:B------:R-:W-:Y:S01]  /*0280*/  FADD R16, R16, R9 ;  /* 0x0000000910107221 */ /* 0x000fe20000000000 */
[----:B------:R-:W-:Y:S01]  /*0290*/  FADD R15, R15, R0 ;  /* 0x000000000f0f7221 */ /* 0x000fe20000000000 */
[----:B------:R-:W-:Y:S01]  /*02a0*/  FMUL R8, R8, R8 ;  /* 0x0000000808087220 */ /* 0x000fe20000400000 */
[----:B------:R-:W-:Y:S01]  /*02b0*/  FADD R20, R20, R21 ;  /* 0x0000001514147221 */ /* 0x000fe20000000000 */
[----:B------:R-:W-:Y:S01]  /*02c0*/  FMUL R11, R11, R11 ;  /* 0x0000000b0b0b7220 */ /* 0x000fe20000400000 */
[----:B------:R-:W-:-:S03]  /*02d0*/  FADD R15, R15, R16 ;  /* 0x000000100f0f7221 */ /* 0x000fc60000000000 */
[----:B------:R-:W-:Y:S01]  /*02e0*/  FADD R8, R8, R11 ;  /* 0x0000000b08087221 */ /* 0x000fe20000000000 */
[----:B------:R-:W-:-:S04]  /*02f0*/  FADD R15, R15, R20 ;  /* 0x000000140f0f7221 */ /* 0x000fc80000000000 */
[----:B------:R-:W-:Y:S01]  /*0300*/  FADD R0, R15, R8 ;  /* 0x000000080f007221 */ /* 0x000fe20000000000 */
[----:B------:R-:W-:Y:S06]  /*0310*/  @!P0 BRA `(.L_x_2) ;  /* 0xfffffffc008c8947 */ /* 0x000fec000383ffff */
.L_x_1:
[----:B------:R-:W-:Y:S05]  /*0320*/  BSYNC.RECONVERGENT B0 ;  /* 0x0000000000007941 */ /* 0x000fea0003800200 */
.L_x_0:
[----:B------:R-:W-:Y:S04]  /*0330*/  BSSY.RECONVERGENT B0, `(.L_x_3) ;  /* 0x000000c000007945 */ /* 0x000fe80003800200 */
[----:B------:R-:W-:Y:S05]  /*0340*/  @P1 BRA `(.L_x_4) ;  /* 0x0000000000281947 */ /* 0x000fea0003800000 */
[----:B------:R-:W0:Y:S01]  /*0350*/  LDC R14, c[0x0][0x360] ;  /* 0x0000d800ff0e7b82 */ /* 0x000e220000000800 */
[----:B------:R-:W-:-:S07]  /*0360*/  MOV R7, R19 ;  /* 0x0000001300077202 */ /* 0x000fce0000000f00 */
.L_x_5:
[----:B------:R-:W-:-:S06]  /*0370*/  IMAD.WIDE R8, R7, 0x2, R4 ;  /* 0x0000000207087825 */ /* 0x000fcc00078e0204 */
[----:B------:R-:W2:Y:S01]  /*0380*/  LDG.E.U16 R8, desc[UR6][R8.64] ;  /* 0x0000000608087981 */ /* 0x000ea2000c1e1500 */
[----:B0-----:R-:W-:-:S05]  /*0390*/  IMAD.IADD R7, R14, 0x1, R7 ;  /* 0x000000010e077824 */ /* 0x001fca00078e0207 */
[----:B------:R-:W-:Y:S01]  /*03a0*/  ISETP.GE.AND P0, PT, R7, R12, PT ;  /* 0x0000000c0700720c */ /* 0x000fe20003f06270 */
[----:B--2---:R-:W-:-:S05]  /*03b0*/  HADD2.F32 R10, -RZ, R8.H0_H0 ;  /* 0x20000008ff0a7230 */ /* 0x004fca0000004100 */
[----:B------:R-:W-:-:S04]  /*03c0*/  FMUL R11, R10, R10 ;  /* 0x0000000a0a0b7220 */ /* 0x000fc80000400000 */
[----:B------:R-:W-:-:S03]  /*03d0*/  FADD R0, R11, R0 ;  /* 0x000000000b007221 */ /* 0x000fc60000000000 */
[----:B------:R-:W-:Y:S05]  /*03e0*/  @!P0 BRA `(.L_x_5) ;  /* 0xfffffffc00e08947 */ /* 0x000fea000383ffff */
.L_x_4:
[----:B------:R-:W-:Y:S05]  /*03f0*/  BSYNC.RECONVERGENT B0 ;  /* 0x0000000000007941 */ /* 0x000fea0003800200 */
.L_x_3:
[----:B------:R-:W0:Y:S01]  /*0400*/  SHFL.DOWN PT, R7, R0, 0x10, 0x1f ;  /* 0x0a001f0000077f89 */ /* 0x000e2200000e0000 */
[----:B------:R-:W1:Y:S01]  /*0410*/  LDC R16, c[0x0][0x360] ;  /* 0x0000d800ff107b82 */ /* 0x000e620000000800 */
[----:B0-----:R-:W-:Y:S01]  /*0420*/  FADD R8, R7, R0 ;  /* 0x0000000007087221 */ /* 0x001fe20000000000 */
[----:B-1----:R-:W-:-:S04]  /*0430*/  SHF.R.U32.HI R14, RZ, 0x5, R16 ;  /* 0x00000005ff0e7819 */ /* 0x002fc80000011610 */
[----:B------:R-:W0:Y:S01]  /*0440*/  SHFL.DOWN PT, R7, R8, 0x8, 0x1f ;  /* 0x09001f0008077f89 */ /* 0x000e2200000e0000 */
[----:B------:R-:W-:-:S13]  /*0450*/  ISETP.GE.U32.AND P1, PT, R3, R14, PT ;  /* 0x0000000e0300720c */ /* 0x000fda0003f26070 */
[----:B------:R-:W1:Y:S01]  /*0460*/  @!P1 S2R R14, SR_CgaCtaId ;  /* 0x00000000000e9919 */ /* 0x000e620000008800 */
[----:B0-----:R-:W-:Y:S01]  /*0470*/  FADD R9, R8, R7 ;  /* 0x0000000708097221 */ /* 0x001fe20000000000 */
[----:B------:R-:W-:-:S04]  /*0480*/  LOP3.LUT P0, R7, R3, 0x1f, RZ, 0xc0, !PT ;  /* 0x0000001f03077812 */ /* 0x000fc8000780c0ff */
[----:B------:R-:W0:Y:S09]  /*0490*/  SHFL.DOWN PT, R10, R9, 0x4, 0x1f ;  /* 0x08801f00090a7f89 */ /* 0x000e3200000e0000 */
[----:B------:R-:W2:Y:S01]  /*04a0*/  @!P0 S2R R13, SR_CgaCtaId ;  /* 0x00000000000d8919 */ /* 0x000ea20000008800 */
[----:B------:R-:W-:-:S04]  /*04b0*/  @!P0 MOV R8, 0x400 ;  /* 0x0000040000088802 */ /* 0x000fc80000000f00 */
[----:B------:R-:W-:Y:S01]  /*04c0*/  @!P0 IADD3 R8, PT, PT, R8, 0x4, RZ ;  /* 0x0000000408088810 */ /* 0x000fe20007ffe0ff */
[----:B0-----:R-:W-:Y:S01]  /*04d0*/  FADD R10, R9, R10 ;  /* 0x0000000a090a7221 */ /* 0x001fe20000000000 */
[----:B------:R-:W-:-:S04]  /*04e0*/  @!P1 MOV R9, 0x400 ;  /* 0x0000040000099802 */ /* 0x000fc80000000f00 */
[----:B------:R-:W0:Y:S01]  /*04f0*/  SHFL.DOWN PT, R11, R10, 0x2, 0x1f ;  /* 0x08401f000a0b7f89 */ /* 0x000e2200000e0000 */
[----:B------:R-:W-:-:S05]  /*0500*/  @!P1 VIADD R9, R9, 0x4 ;  /* 0x0000000409099836 */ /* 0x000fca0000000000 */
[----:B-1----:R-:W-:Y:S02]  /*0510*/  @!P1 LEA R14, R14, R9, 0x18 ;  /* 0x000000090e0e9211 */ /* 0x002fe400078ec0ff */
[----:B--2---:R-:W-:Y:S02]  /*0520*/  @!P0 LEA R8, R13, R8, 0x18 ;  /* 0x000000080d088211 */ /* 0x004fe400078ec0ff */
[----:B------:R-:W-:Y:S01]  /*0530*/  @!P1 LEA R13, R7, R14, 0x2 ;  /* 0x0000000e070d9211 */ /* 0x000fe200078e10ff */
[----:B0-----:R-:W-:Y:S01]  /*0540*/  FADD R11, R10, R11 ;  /* 0x0000000b0a0b7221 */ /* 0x001fe20000000000 */
[----:B------:R-:W-:Y:S02]  /*0550*/  @!P0 LEA.HI R10, R3, R8, RZ, 0x1d ;  /* 0x00000008030a8211 */ /* 0x000fe400078fe8ff */
[----:B------:R-:W0:Y:S02]  /*0560*/  LDC.64 R8, c[0x0][0x380] ;  /* 0x0000e000ff087b82 */ /* 0x000e240000000a00 */
[----:B------:R-:W1:Y:S01]  /*0570*/  SHFL.DOWN PT, R0, R11, 0x1, 0x1f ;  /* 0x08201f000b007f89 */ /* 0x000e6200000e0000 */
[----:B0-----:R-:W-:-:S04]  /*0580*/  IMAD.WIDE R6, R6, 0x2, R8 ;  /* 0x0000000206067825 */ /* 0x001fc800078e0208 */
[----:B-1----:R-:W-:Y:S01]  /*0590*/  FADD R15, R11, R0 ;  /* 0x000000000b0f7221 */ /* 0x002fe20000000000 */
[----:B------:R-:W-:-:S04]  /*05a0*/  IMAD.MOV.U32 R0, RZ, RZ, RZ ;  /* 0x000000ffff007224 */ /* 0x000fc800078e00ff */
[----:B------:R0:W-:Y:S01]  /*05b0*/  @!P0 STS [R10], R15 ;  /* 0x0000000f0a008388 */ /* 0x0001e20000000800 */
[----:B------:R-:W-:Y:S01]  /*05c0*/  BAR.SYNC.DEFER_BLOCKING 0x0 ;  /* 0x0000000000007b1d */ /* 0x000fe20000010000 */
[----:B------:R-:W-:-:S05]  /*05d0*/  ISETP.GT.U32.AND P0, PT, R3, 0x1f, PT ;  /* 0x0000001f0300780c */ /* 0x000fca0003f04070 */
[----:B------:R0:W1:Y:S08]  /*05e0*/  @!P1 LDS R0, [R13] ;  /* 0x000000000d009984 */ /* 0x0000700000000800 */
[----:B0-----:R-:W-:Y:S05]  /*05f0*/  @P0 BRA `(.L_x_6) ;  /* 0x0000000000980947 */ /* 0x001fea0003800000 */
[----:B------:R-:W-:-:S03]  /*0600*/  UMOV UR4, 0xffffffff ;  /* 0xffffffff00047882 */ /* 0x000fc60000000000 */
[----:B------:R-:W-:Y:S05]  /*0610*/  BRA.DIV UR4, `(.L_x_7) ;  /* 0x0000000604487947 */ /* 0x000fea000b800000 */
[----:B-1----:R-:W0:Y:S02]  /*0620*/  SHFL.DOWN PT, R9, R0, 0x10, 0x1f ;  /* 0x0a001f0000097f89 */ /* 0x002e2400000e0000 */
[----:B0-----:R-:W-:-:S05]  /*0630*/  FADD R9, R9, R0 ;  /* 0x0000000009097221 */ /* 0x001fca0000000000 */
[----:B------:R-:W0:Y:S02]  /*0640*/  SHFL.DOWN PT, R8, R9, 0x8, 0x1f ;  /* 0x09001f0009087f89 */ /* 0x000e2400000e0000 */
[----:B0-----:R-:W-:-:S05]  /*0650*/  FADD R8, R9, R8 ;  /* 0x0000000809087221 */ /* 0x001fca0000000000 */
[----:B------:R-:W0:Y:S02]  /*0660*/  SHFL.DOWN PT, R11, R8, 0x4, 0x1f ;  /* 0x08801f00080b7f89 */ /* 0x000e2400000e0000 */
[----:B0-----:R-:W-:-:S05]  /*0670*/  FADD R11, R8, R11 ;  /* 0x0000000b080b7221 */ /* 0x001fca0000000000 */
[----:B------:R-:W0:Y:S02]  /*0680*/  SHFL.DOWN PT, R10, R11, 0x2, 0x1f ;  /* 0x08401f000b0a7f89 */ /* 0x000e2400000e0000 */
[----:B0-----:R-:W-:-:S05]  /*0690*/  FADD R10, R11, R10 ;  /* 0x0000000a0b0a7221 */ /* 0x001fca0000000000 */
[----:B------:R0:W1:Y:S02]  /*06a0*/  SHFL.DOWN PT, R13, R10, 0x1, 0x1f ;  /* 0x08201f000a0d7f89 */ /* 0x00006400000e0000 */
.L_x_19:
[----:B------:R-:W-:Y:S01]  /*06b0*/  ISETP.NE.AND P0, PT, R3, RZ, PT ;  /* 0x000000ff0300720c */ /* 0x000fe20003f05270 */
[----:B-1----:R-:W-:-:S12]  /*06c0*/  FADD R0, R10, R13 ;  /* 0x0000000d0a007221 */ /* 0x002fd80000000000 */
[----:B------:R-:W-:Y:S05]  /*06d0*/  @P0 BRA `(.L_x_6) ;  /* 0x0000000000600947 */ /* 0x000fea0003800000 */
[----:B------:R-:W-:Y:S01]  /*06e0*/  I2FP.F32.S32 R3, R12 ;  /* 0x0000000c00037245 */ /* 0x000fe20000201400 */
[----:B------:R-:W-:Y:S03]  /*06f0*/  BSSY.RECONVERGENT B0, `(.L_x_8) ;  /* 0x000000c000007945 */ /* 0x000fe60003800200 */
[----:B------:R-:W1:Y:S08]  /*0700*/  MUFU.RCP R8, R3 ;  /* 0x0000000300087308 */ /* 0x000e700000001000 */
[----:B------:R-:W2:Y:S01]  /*0710*/  FCHK P0, R0, R3 ;  /* 0x0000000300007302 */ /* 0x000ea20000000000 */
[----:B-1----:R-:W-:-:S04]  /*0720*/  FFMA R9, -R3, R8, 1 ;  /* 0x3f80000003097423 */ /* 0x002fc80000000108 */
[----:B------:R-:W-:-:S04]  /*0730*/  FFMA R9, R8, R9, R8 ;  /* 0x0000000908097223 */ /* 0x000fc80000000008 */
[----:B------:R-:W-:-:S04]  /*0740*/  FFMA R8, R0, R9, RZ ;  /* 0x0000000900087223 */ /* 0x000fc800000000ff */
[----:B0-----:R-:W-:-:S04]  /*0750*/  FFMA R10, -R3, R8, R0 ;  /* 0x00000008030a7223 */ /* 0x001fc80000000100 */
[----:B------:R-:W-:Y:S01]  /*0760*/  FFMA R8, R9, R10, R8 ;  /* 0x0000000a09087223 */ /* 0x000fe20000000008 */
[----:B--2---:R-:W-:Y:S06]  /*0770*/  @!P0 BRA `(.L_x_9) ;  /* 0x00000000000c8947 */ /* 0x004fec0003800000 */
[----:B------:R-:W-:-:S07]  /*0780*/  MOV R8, 0x7a0 ;  /* 0x000007a000087802 */ /* 0x000fce0000000f00 */
[----:B------:R-:W-:Y:S05]  /*0790*/  CALL.REL.NOINC `($__internal_0_$__cuda_sm3x_div_rn_noftz_f32_slowpath) ;  /* 0x0000000400747944 */ /* 0x000fea0003c00000 */
[----:B------:R-:W-:-:S07]  /*07a0*/  MOV R8, R0 ;  /* 0x0000000000087202 */ /* 0x000fce0000000f00 */
.L_x_9:
[----:B------:R-:W-:Y:S05]  /*07b0*/  BSYNC.RECONVERGENT B0 ;  /* 0x0000000000007941 */ /* 0x000fea0003800200 */
.L_x_8:
[----:B------:R-:W0:Y:S01]  /*07c0*/  LDCU UR4, c[0x0][0x39c] ;  /* 0x00007380ff0477ac */ /* 0x000e220008000800 */
[----:B------:R-:W1:Y:S01]  /*07d0*/  S2UR UR5, SR_CgaCtaId ;  /* 0x00000000000579c3 */ /* 0x000e620000008800 */
[----:B0-----:R-:W-:Y:S01]  /*07e0*/  FADD R8, R8, UR4 ;  /* 0x0000000408087e21 */ /* 0x001fe20008000000 */
[----:B------:R-:W-:-:S04]  /*07f0*/  UMOV UR4, 0x400 ;  /* 0x0000040000047882 */ /* 0x000fc80000000000 */
[----:B------:R-:W-:Y:S01]  /*0800*/  FSETP.GEU.AND P0, PT, |R8|, 1.175494350822287508e-38, PT ;  /* 0x008000000800780b */ /* 0x000fe20003f0e200 */
[----:B-1----:R-:W-:-:S12]  /*0810*/  ULEA UR4, UR5, UR4, 0x18 ;  /* 0x0000000405047291 */ /* 0x002fd8000f8ec0ff */
[----:B------:R-:W-:-:S04]  /*0820*/  @!P0 FMUL R8, R8, 16777216 ;  /* 0x4b80000008088820 */ /* 0x000fc80000400000 */
[----:B------:R-:W0:Y:S02]  /*0830*/  MUFU.RSQ R0, R8 ;  /* 0x0000000800007308 */ /* 0x000e240000001400 */
[----:B0-----:R-:W-:-:S05]  /*0840*/  @!P0 FMUL R0, R0, 4096 ;  /* 0x4580000000008820 */ /* 0x001fca0000400000 */
[----:B------:R2:W-:Y:S02]  /*0850*/  STS [UR4], R0 ;  /* 0x00000000ff007988 */ /* 0x0005e40008000804 */
.L_x_6:
[----:B------:R-:W-:Y:S05]  /*0860*/  WARPSYNC.ALL ;  /* 0x0000000000007948 */ /* 0x000fea0003800000 */
[----:B------:R-:W-:Y:S01]  /*0870*/  ISETP.GE.AND P0, PT, R17, R2, PT ;  /* 0x000000021100720c */ /* 0x000fe20003f06270 */
[----:B------:R-:W3:Y:S08]  /*0880*/  S2UR UR5, SR_CgaCtaId ;  /* 0x00000000000579c3 */ /* 0x000ef00000008800 */
[----:B------:R-:W-:Y:S06]  /*0890*/  BAR.SYNC.DEFER_BLOCKING 0x0 ;  /* 0x0000000000007b1d */ /* 0x000fec0000010000 */
[----:B------:R-:W4:Y:S01]  /*08a0*/  LDCU UR8, c[0x0][0x398] ;  /* 0x00007300ff0877ac */ /* 0x000f220008000800 */
[----:B------:R-:W-:Y:S01]  /*08b0*/  BSSY.RECONVERGENT B0, `(.L_x_10) ;  /* 0x0000019000007945 */ /* 0x000fe20003800200 */
[----:B------:R-:W-:-:S02]  /*08c0*/  UMOV UR4, 0x400 ;  /* 0x0000040000047882 */ /* 0x000fc40000000000 */
[----:B---3--:R-:W-:Y:S01]  /*08d0*/  ULEA UR4, UR5, UR4, 0x18 ;  /* 0x0000000405047291 */ /* 0x008fe2000f8ec0ff */
[----:B----4-:R-:W-:-:S08]  /*08e0*/  ISETP.GE.AND P1, PT, R19, UR8, PT ;  /* 0x0000000813007c0c */ /* 0x010fd0000bf26270 */
[----:B-12---:R-:W1:Y:S01]  /*08f0*/  LDS R0, [UR4] ;  /* 0x00000004ff007984 */ /* 0x006e620008000800 */
[----:B------:R-:W-:Y:S05]  /*0900*/  @P0 BRA `(.L_x_11) ;  /* 0x00000000004c0947 */ /* 0x000fea0003800000 */
[----:B------:R-:W2:Y:S01]  /*0910*/  LDC.64 R20, c[0x0][0x390] ;  /* 0x0000e400ff147b82 */ /* 0x000ea20000000a00 */
[----:B-1----:R-:W-:-:S07]  /*0920*/  F2FP.F16.F32.PACK_AB R3, RZ, R0 ;  /* 0x00000000ff03723e */ /* 0x002fce00000000ff */
.L_x_12:
[----:B--2---:R-:W-:-:S04]  /*0930*/  IMAD.WIDE R14, R17, 0x2, R20 ;  /* 0x00000002110e7825 */ /* 0x004fc800078e0214 */
[----:B------:R-:W-:Y:S02]  /*0940*/  IMAD.WIDE R22, R17, 0x2, R4 ;  /* 0x0000000211167825 */ /* 0x000fe400078e0204 */
[----:B---3--:R-:W2:Y:S04]  /*0950*/  LDG.E.128 R12, desc[UR6][R14.64] ;  /* 0x000000060e0c7981 */ /* 0x008ea8000c1e1d00 */
[----:B0-----:R-:W2:Y:S02]  /*0960*/  LDG.E.128 R8, desc[UR6][R22.64] ;  /* 0x0000000616087981 */ /* 0x001ea4000c1e1d00 */
[----:B--2---:R-:W-:Y:S02]  /*0970*/  HFMA2 R9, R9, R13, -RZ ;  /* 0x0000000d09097231 */ /* 0x004fe400001000ff */
[----:B------:R-:W-:-:S02]  /*0980*/  HFMA2 R11, R11, R15, -RZ ;  /* 0x0000000f0b0b7231 */ /* 0x000fc400001000ff */
[----:B------:R-:W-:Y:S02]  /*0990*/  HMUL2 R8, R8, R12 ;  /* 0x0000000c08087232 */ /* 0x000fe40000000000 */
[----:B------:R-:W-:Y:S02]  /*09a0*/  HMUL2 R10, R10, R14 ;  /* 0x0000000e0a0a7232 */ /* 0x000fe40000000000 */
[----:B------:R-:W-:-:S04]  /*09b0*/  IMAD.WIDE R12, R17, 0x2, R6 ;  /* 0x00000002110c7825 */ /* 0x000fc800078e0206 */
[-C--:B------:R-:W-:Y:S02]  /*09c0*/  HMUL2 R8, R8, R3.reuse.H0_H0 ;  /* 0x2000000308087232 */ /* 0x080fe40000000000 */
[-C--:B------:R-:W-:Y:S02]  /*09d0*/  HMUL2 R10, R10, R3.reuse.H0_H0 ;  /* 0x200000030a0a7232 */ /* 0x080fe40000000000 */
[-C--:B------:R-:W-:Y:S02]  /*09e0*/  HMUL2 R9, R9, R3.reuse.H0_H0 ;  /* 0x2000000309097232 */ /* 0x080fe40000000000 */
[----:B------:R-:W-:Y:S02]  /*09f0*/  HMUL2 R11, R11, R3.H0_H0 ;  /* 0x200000030b0b7232 */ /* 0x000fe40000000000 */
[----:B------:R-:W-:-:S03]  /*0a00*/  IMAD R17, R16, 0x8, R17 ;  /* 0x0000000810117824 */ /* 0x000fc600078e0211 */
[----:B------:R3:W-:Y:S02]  /*0a10*/  STG.E.128 desc[UR6][R12.64], R8 ;  /* 0x000000080c007986 */ /* 0x0007e4000c101d06 */
[----:B------:R-:W-:-:S13]  /*0a20*/  ISETP.GE.AND P0, PT, R17, R2, PT ;  /* 0x000000021100720c */ /* 0x000fda0003f06270 */
[----:B------:R-:W-:Y:S05]  /*0a30*/  @!P0 BRA `(.L_x_12) ;  /* 0xfffffffc00bc8947 */ /* 0x000fea000383ffff */
.L_x_11:
[----:B------:R-:W-:Y:S05]  /*0a40*/  BSYNC.RECONVERGENT B0 ;  /* 0x0000000000007941 */ /* 0x000fea0003800200 */
.L_x_10:
[----:B------:R-:W-:Y:S05]  /*0a50*/  @P1 EXIT ;  /* 0x000000000000194d */ /* 0x000fea0003800000 */
[----:B------:R-:W2:Y:S01]  /*0a60*/  LDC.64 R2, c[0x0][0x390] ;  /* 0x0000e400ff027b82 */ /* 0x000ea20000000a00 */
[----:B-1----:R-:W-:-:S07]  /*0a70*/  F2FP.F16.F32.PACK_AB R0, RZ, R0 ;  /* 0x00000000ff00723e */ /* 0x002fce00000000ff */
.L_x_13:
[----:B---3--:R-:W-:-:S04]  /*0a80*/  IMAD.WIDE R8, R19, 0x2, R4 ;  /* 0x0000000213087825 */ /* 0x008fc800078e0204 */
[C---:B012---:R-:W-:Y:S02]  /*0a90*/  IMAD.WIDE R10, R19.reuse, 0x2, R2 ;  /* 0x00000002130a7825 */ /* 0x047fe400078e0202 */
[----:B------:R-:W2:Y:S04]  /*0aa0*/  LDG.E.U16 R8, desc[UR6][R8.64] ;  /* 0x0000000608087981 */ /* 0x000ea8000c1e1500 */
[----:B------:R-:W2:Y:S01]  /*0ab0*/  LDG.E.U16 R11, desc[UR6][R10.64] ;  /* 0x000000060a0b7981 */ /* 0x000ea2000c1e1500 */
[----:B------:R-:W-:Y:S01]  /*0ac0*/  IMAD.WIDE R12, R19, 0x2, R6 ;  /* 0x00000002130c7825 */ /* 0x000fe200078e0206 */
[----:B------:R-:W-:-:S04]  /*0ad0*/  IADD3 R19, PT, PT, R16, R19, RZ ;  /* 0x0000001310137210 */ /* 0x000fc80007ffe0ff */
[----:B------:R-:W-:Y:S01]  /*0ae0*/  ISETP.GE.AND P0, PT, R19, UR8, PT ;  /* 0x0000000813007c0c */ /* 0x000fe2000bf06270 */
[----:B--2---:R-:W-:-:S04]  /*0af0*/  HMUL2 R11, R8.H0_H0, R11.H0_H0 ;  /* 0x2000000b080b7232 */ /* 0x004fc80000000800 */
[----:B------:R-:W-:-:S05]  /*0b00*/  HMUL2 R11, R11.H0_H0, R0.H0_H0 ;  /* 0x200000000b0b7232 */ /* 0x000fca0000000800 */
[----:B------:R1:W-:Y:S03]  /*0b10*/  STG.E.U16 desc[UR6][R12.64], R11 ;  /* 0x0000000b0c007986 */ /* 0x0003e6000c101506 */
[----:B------:R-:W-:Y:S05]  /*0b20*/  @!P0 BRA `(.L_x_13) ;  /* 0xfffffffc00d48947 */ /* 0x000fea000383ffff */
[----:B------:R-:W-:Y:S05]  /*0b30*/  EXIT ;  /* 0x000000000000794d */ /* 0x000fea0003800000 */
.L_x_7:
[----:B------:R-:W-:Y:S01]  /*0b40*/  IMAD.MOV.U32 R15, RZ, RZ, 0x10 ;  /* 0x00000010ff0f7424 */ /* 0x000fe200078e00ff */
[----:B------:R-:W-:Y:S02]  /*0b50*/  MOV R21, 0x1f ;  /* 0x0000001f00157802 */ /* 0x000fe40000000f00 */
[----:B------:R-:W-:-:S07]  /*0b60*/  MOV R14, 0xffffffff ;  /* 0xffffffff000e7802 */ /* 0x000fce0000000f00 */
[----:B-1----:R-:W-:Y:S05]  /*0b70*/  WARPSYNC.COLLECTIVE R14, `(.L_x_14) ;  /* 0x000000000e087348 */ /* 0x002fea0003c00000 */
[----:B-1----:R0:W1:Y:S02]  /*0b80*/  SHFL.DOWN P0, R13, R0, R15, R21 ;  /* 0x0800000f000d7389 */ /* 0x0020640000000015 */
[----:B01----:R-:W-:Y:S05]  /*0b90*/  ENDCOLLECTIVE ;  /* 0x000000000000791b */ /* 0x003fea0003800000 */
.L_x_14:
[----:B------:R-:W-:Y:S02]  /*0ba0*/  HFMA2 R15, -RZ, RZ, 0, 4.76837158203125e-07 ;  /* 0x00000008ff0f7431 */ /* 0x000fe400000001ff */
[----:B------:R-:W-:-:S04]  /*0bb0*/  IMAD.MOV.U32 R9, RZ, RZ, R13 ;  /* 0x000000ffff097224 */ /* 0x000fc800078e000d */
[----:B------:R-:W-:-:S05]  /*0bc0*/  FADD R9, R9, R0 ;  /* 0x0000000009097221 */ /* 0x000fca0000000000 */
[----:B------:R-:W-:-:S07]  /*0bd0*/  MOV R0, R9 ;  /* 0x0000000900007202 */ /* 0x000fce0000000f00 */
[----:B------:R-:W-:Y:S05]  /*0be0*/  WARPSYNC.COLLECTIVE R14, `(.L_x_15) ;  /* 0x000000000e087348 */ /* 0x000fea0003c00000 */
[----:B------:R0:W1:Y:S02]  /*0bf0*/  SHFL.DOWN P0, R13, R0, R15, R21 ;  /* 0x0800000f000d7389 */ /* 0x0000640000000015 */
[----:B01----:R-:W-:Y:S05]  /*0c00*/  ENDCOLLECTIVE ;  /* 0x000000000000791b */ /* 0x003fea0003800000 */
.L_x_15:
[----:B------:R-:W-:Y:S02]  /*0c10*/  HFMA2 R15, -RZ, RZ, 0, 2.384185791015625e-07 ;  /* 0x00000004ff0f7431 */ /* 0x000fe400000001ff */
[----:B------:R-:W-:-:S04]  /*0c20*/  IMAD.MOV.U32 R8, RZ, RZ, R13 ;  /* 0x000000ffff087224 */ /* 0x000fc800078e000d */
[----:B------:R-:W-:-:S05]  /*0c30*/  FADD R8, R9, R8 ;  /* 0x0000000809087221 */ /* 0x000fca0000000000 */
[----:B------:R-:W-:-:S07]  /*0c40*/  MOV R0, R8 ;  /* 0x0000000800007202 */ /* 0x000fce0000000f00 */
[----:B------:R-:W-:Y:S05]  /*0c50*/  WARPSYNC.COLLECTIVE R14, `(.L_x_16) ;  /* 0x000000000e087348 */ /* 0x000fea0003c00000 */
[----:B------:R0:W1:Y:S02]  /*0c60*/  SHFL.DOWN P0, R13, R0, R15, R21 ;  /* 0x0800000f000d7389 */ /* 0x0000640000000015 */
[----:B01----:R-:W-:Y:S05]  /*0c70*/  ENDCOLLECTIVE ;  /* 0x000000000000791b */ /* 0x003fea0003800000 */
.L_x_16:
[----:B------:R-:W-:Y:S02]  /*0c80*/  HFMA2 R15, -RZ, RZ, 0, 1.1920928955078125e-07 ;  /* 0x00000002ff0f7431 */ /* 0x000fe400000001ff */
[----:B------:R-:W-:-:S04]  /*0c90*/  IMAD.MOV.U32 R11, RZ, RZ, R13 ;  /* 0x000000ffff0b7224 */ /* 0x000fc800078e000d */
[----:B------:R-:W-:-:S05]  /*0ca0*/  FADD R11, R8, R11 ;  /* 0x0000000b080b7221 */ /* 0x000fca0000000000 */
[----:B------:R-:W-:-:S07]  /*0cb0*/  MOV R0, R11 ;  /* 0x0000000b00007202 */ /* 0x000fce0000000f00 */
[----:B------:R-:W-:Y:S05]  /*0cc0*/  WARPSYNC.COLLECTIVE R14, `(.L_x_17) ;  /* 0x000000000e087348 */ /* 0x000fea0003c00000 */
[----:B------:R0:W1:Y:S02]  /*0cd0*/  SHFL.DOWN P0, R13, R0, R15, R21 ;  /* 0x0800000f000d7389 */ /* 0x0000640000000015 */
[----:B01----:R-:W-:Y:S05]  /*0ce0*/  ENDCOLLECTIVE ;  /* 0x000000000000791b */ /* 0x003fea0003800000 */
.L_x_17:
[----:B------:R-:W-:Y:S02]  /*0cf0*/  HFMA2 R15, -RZ, RZ, 0, 5.9604644775390625e-08 ;  /* 0x00000001ff0f7431 */ /* 0x000fe400000001ff */
[----:B------:R-:W-:-:S04]  /*0d00*/  IMAD.MOV.U32 R10, RZ, RZ, R13 ;  /* 0x000000ffff0a7224 */ /* 0x000fc800078e000d */
[----:B------:R-:W-:-:S05]  /*0d10*/  FADD R10, R11, R10 ;  /* 0x0000000a0b0a7221 */ /* 0x000fca0000000000 */
[----:B------:R-:W-:-:S07]  /*0d20*/  MOV R0, R10 ;  /* 0x0000000a00007202 */ /* 0x000fce0000000f00 */
[----:B------:R-:W-:Y:S05]  /*0d30*/  WARPSYNC.COLLECTIVE R14, `(.L_x_18) ;  /* 0x000000000e087348 */ /* 0x000fea0003c00000 */
[----:B------:R0:W1:Y:S02]  /*0d40*/  SHFL.DOWN P0, R13, R0, R15, R21 ;  /* 0x0800000f000d7389 */ /* 0x0000640000000015 */
[----:B01----:R-:W-:Y:S05]  /*0d50*/  ENDCOLLECTIVE ;  /* 0x000000000000791b */ /* 0x003fea0003800000 */
.L_x_18:
[----:B------:R-:W-:Y:S05]  /*0d60*/  BRA `(.L_x_19) ;  /* 0xfffffff800507947 */ /* 0x000fea000383ffff */
        .weak           $__internal_0_$__cuda_sm3x_div_rn_noftz_f32_slowpath
        .type           $__internal_0_$__cuda_sm3x_div_rn_noftz_f32_slowpath,@function
        .size           $__internal_0_$__cuda_sm3x_div_rn_noftz_f32_slowpath,(.L_x_32 - $__internal_0_$__cuda_sm3x_div_rn_noftz_f32_slowpath)
$__internal_0_$__cuda_sm3x_div_rn_noftz_f32_slowpath:
[--C-:B------:R-:W-:Y:S01]  /*0d70*/  SHF.R.U32.HI R10, RZ, 0x17, R3.reuse ;  /* 0x00000017ff0a7819 */ /* 0x100fe20000011603 */
[----:B------:R-:W-:Y:S01]  /*0d80*/  BSSY.RECONVERGENT B1, `(.L_x_20) ;  /* 0x0000064000017945 */ /* 0x000fe20003800200 */
[----:B------:R-:W-:Y:S01]  /*0d90*/  SHF.R.U32.HI R9, RZ, 0x17, R0 ;  /* 0x00000017ff097819 */ /* 0x000fe20000011600 */
[----:B------:R-:W-:Y:S01]  /*0da0*/  IMAD.MOV.U32 R12, RZ, RZ, R3 ;  /* 0x000000ffff0c7224 */ /* 0x000fe200078e0003 */
[----:B------:R-:W-:Y:S02]  /*0db0*/  LOP3.LUT R10, R10, 0xff, RZ, 0xc0, !PT ;  /* 0x000000ff0a0a7812 */ /* 0x000fe400078ec0ff */
[----:B------:R-:W-:Y:S02]  /*0dc0*/  LOP3.LUT R14, R9, 0xff, RZ, 0xc0, !PT ;  /* 0x000000ff090e7812 */ /* 0x000fe400078ec0ff */
[----:B------:R-:W-:Y:S01]  /*0dd0*/  MOV R11, R0 ;  /* 0x00000000000b7202 */ /* 0x000fe20000000f00 */
[----:B------:R-:W-:Y:S01]  /*0de0*/  VIADD R13, R10, 0xffffffff ;  /* 0xffffffff0a0d7836 */ /* 0x000fe20000000000 */
[----:B------:R-:W-:-:S04]  /*0df0*/  IADD3 R15, PT, PT, R14, -0x1, RZ ;  /* 0xffffffff0e0f7810 */ /* 0x000fc80007ffe0ff */
[----:B------:R-:W-:-:S04]  /*0e00*/  ISETP.GT.U32.AND P0, PT, R13, 0xfd, PT ;  /* 0x000000fd0d00780c */ /* 0x000fc80003f04070 */
[----:B------:R-:W-:-:S13]  /*0e10*/  ISETP.GT.U32.OR P0, PT, R15, 0xfd, P0 ;  /* 0x000000fd0f00780c */ /* 0x000fda0000704470 */
[----:B------:R-:W-:Y:S01]  /*0e20*/  @!P0 MOV R9, RZ ;  /* 0x000000ff00098202 */ /* 0x000fe20000000f00 */
[----:B------:R-:W-:Y:S06]  /*0e30*/  @!P0 BRA `(.L_x_21) ;  /* 0x00000000005c8947 */ /* 0x000fec0003800000 */
[----:B------:R-:W-:Y:S02]  /*0e40*/  FSETP.GTU.FTZ.AND P0, PT, |R0|, +INF , PT ;  /* 0x7f8000000000780b */ /* 0x000fe40003f1c200 */
[----:B------:R-:W-:-:S04]  /*0e50*/  FSETP.GTU.FTZ.AND P1, PT, |R3|, +INF , PT ;  /* 0x7f8000000300780b */ /* 0x000fc80003f3c200 */
[----:B------:R-:W-:-:S13]  /*0e60*/  PLOP3.LUT P0, PT, P0, P1, PT, 0xf8, 0x8f ;  /* 0x00000000008f781c */ /* 0x000fda0000703f70 */
[----:B------:R-:W-:Y:S05]  /*0e70*/  @P0 BRA `(.L_x_22) ;  /* 0x00000004004c0947 */ /* 0x000fea0003800000 */
[----:B------:R-:W-:-:S13]  /*0e80*/  LOP3.LUT P0, RZ, R12, 0x7fffffff, R11, 0xc8, !PT ;  /* 0x7fffffff0cff7812 */ /* 0x000fda000780c80b */
[----:B------:R-:W-:Y:S05]  /*0e90*/  @!P0 BRA `(.L_x_23) ;  /* 0x00000004003c8947 */ /* 0x000fea0003800000 */
[C---:B------:R-:W-:Y:S02]  /*0ea0*/  FSETP.NEU.FTZ.AND P2, PT, |R0|.reuse, +INF , PT ;  /* 0x7f8000000000780b */ /* 0x040fe40003f5d200 */
[----:B------:R-:W-:Y:S02]  /*0eb0*/  FSETP.NEU.FTZ.AND P1, PT, |R3|, +INF , PT ;  /* 0x7f8000000300780b */ /* 0x000fe40003f3d200 */
[----:B------:R-:W-:-:S11]  /*0ec0*/  FSETP.NEU.FTZ.AND P0, PT, |R0|, +INF , PT ;  /* 0x7f8000000000780b */ /* 0x000fd60003f1d200 */
[----:B------:R-:W-:Y:S05]  /*0ed0*/  @!P1 BRA !P2, `(.L_x_23) ;  /* 0x00000004002c9947 */ /* 0x000fea0005000000 */
[----:B------:R-:W-:-:S04]  /*0ee0*/  LOP3.LUT P2, RZ, R11, 0x7fffffff, RZ, 0xc0, !PT ;  /* 0x7fffffff0bff7812 */ /* 0x000fc8000784c0ff */
[----:B------:R-:W-:-:S13]  /*0ef0*/  PLOP3.LUT P1, PT, P1, P2, PT, 0x2f, 0xf2 ;  /* 0x0000000000f2781c */ /* 0x000fda0000f24577 */
[----:B------:R-:W-:Y:S05]  /*0f00*/  @P1 BRA `(.L_x_24) ;  /* 0x0000000400181947 */ /* 0x000fea0003800000 */
[----:B------:R-:W-:-:S04]  /*0f10*/  LOP3.LUT P1, RZ, R12, 0x7fffffff, RZ, 0xc0, !PT ;  /* 0x7fffffff0cff7812 */ /* 0x000fc8000782c0ff */
[----:B------:R-:W-:-:S13]  /*0f20*/  PLOP3.LUT P0, PT, P0, P1, PT, 0x2f, 0xf2 ;  /* 0x0000000000f2781c */ /* 0x000fda0000702577 */
[----:B------:R-:W-:Y:S05]  /*0f30*/  @P0 BRA `(.L_x_25) ;  /* 0x0000000400000947 */ /* 0x000fea0003800000 */
[----:B------:R-:W-:Y:S02]  /*0f40*/  ISETP.GE.AND P0, PT, R15, RZ, PT ;  /* 0x000000ff0f00720c */ /* 0x000fe40003f06270 */
[----:B------:R-:W-:-:S11]  /*0f50*/  ISETP.GE.AND P1, PT, R13, RZ, PT ;  /* 0x000000ff0d00720c */ /* 0x000fd60003f26270 */
[----:B------:R-:W-:Y:S01]  /*0f60*/  @P0 MOV R9, RZ ;  /* 0x000000ff00090202 */ /* 0x000fe20000000f00 */
[----:B------:R-:W-:Y:S02]  /*0f70*/  @!P0 IMAD.MOV.U32 R9, RZ, RZ, -0x40 ;  /* 0xffffffc0ff098424 */ /* 0x000fe400078e00ff */
[----:B------:R-:W-:Y:S01]  /*0f80*/  @!P0 FFMA R11, R0, 1.84467440737095516160e+19, RZ ;  /* 0x5f800000000b8823 */ /* 0x000fe200000000ff */
[----:B------:R-:W-:Y:S02]  /*0f90*/  @!P1 FFMA R12, R3, 1.84467440737095516160e+19, RZ ;  /* 0x5f800000030c9823 */ /* 0x000fe400000000ff */
[----:B------:R-:W-:-:S07]  /*0fa0*/  @!P1 IADD3 R9, PT, PT, R9, 0x40, RZ ;  /* 0x0000004009099810 */ /* 0x000fce0007ffe0ff */
.L_x_21:
[----:B------:R-:W-:Y:S01]  /*0fb0*/  LEA R3, R10, 0xc0800000, 0x17 ;  /* 0xc08000000a037811 */ /* 0x000fe200078eb8ff */
[----:B------:R-:W-:Y:S03]  /*0fc0*/  BSSY.RECONVERGENT B2, `(.L_x_26) ;  /* 0x0000036000027945 */ /* 0x000fe60003800200 */
[----:B------:R-:W-:Y:S01]  /*0fd0*/  IADD3 R12, PT, PT, -R3, R12, RZ ;  /* 0x0000000c030c7210 */ /* 0x000fe20007ffe1ff */
[----:B------:R-:W-:-:S03]  /*0fe0*/  VIADD R3, R14, 0xffffff81 ;  /* 0xffffff810e037836 */ /* 0x000fc60000000000 */
[----:B------:R-:W0:Y:S01]  /*0ff0*/  MUFU.RCP R13, R12 ;  /* 0x0000000c000d7308 */ /* 0x000e220000001000 */
[----:B------:R-:W-:Y:S01]  /*1000*/  FADD.FTZ R15, -R12, -RZ ;  /* 0x800000ff0c0f7221 */ /* 0x000fe20000010100 */
[C---:B------:R-:W-:Y:S01]  /*1010*/  IMAD R0, R3.reuse, -0x800000, R11 ;  /* 0xff80000003007824 */ /* 0x040fe200078e020b */
[----:B------:R-:W-:-:S04]  /*1020*/  IADD3 R10, PT, PT, R3, 0x7f, -R10 ;  /* 0x0000007f030a7810 */ /* 0x000fc80007ffe80a */
[----:B------:R-:W-:Y:S01]  /*1030*/  IADD3 R10, PT, PT, R10, R9, RZ ;  /* 0x000000090a0a7210 */ /* 0x000fe20007ffe0ff */
[----:B0-----:R-:W-:-:S04]  /*1040*/  FFMA R14, R13, R15, 1 ;  /* 0x3f8000000d0e7423 */ /* 0x001fc8000000000f */
[----:B------:R-:W-:-:S04]  /*1050*/  FFMA R18, R13, R14, R13 ;  /* 0x0000000e0d127223 */ /* 0x000fc8000000000d */
[----:B------:R-:W-:-:S04]  /*1060*/  FFMA R11, R0, R18, RZ ;  /* 0x00000012000b7223 */ /* 0x000fc800000000ff */
[----:B------:R-:W-:-:S04]  /*1070*/  FFMA R14, R15, R11, R0 ;  /* 0x0000000b0f0e7223 */ /* 0x000fc80000000000 */
[----:B------:R-:W-:-:S04]  /*1080*/  FFMA R11, R18, R14, R11 ;  /* 0x0000000e120b7223 */ /* 0x000fc8000000000b */
[----:B------:R-:W-:-:S04]  /*1090*/  FFMA R14, R15, R11, R0 ;  /* 0x0000000b0f0e7223 */ /* 0x000fc80000000000 */
[----:B------:R-:W-:-:S05]  /*10a0*/  FFMA R0, R18, R14, R11 ;  /* 0x0000000e12007223 */ /* 0x000fca000000000b */
[----:B------:R-:W-:-:S04]  /*10b0*/  SHF.R.U32.HI R3, RZ, 0x17, R0 ;  /* 0x00000017ff037819 */ /* 0x000fc80000011600 */
[----:B------:R-:W-:-:S04]  /*10c0*/  LOP3.LUT R3, R3, 0xff, RZ, 0xc0, !PT ;  /* 0x000000ff03037812 */ /* 0x000fc800078ec0ff */
[----:B------:R-:W-:-:S05]  /*10d0*/  IADD3 R13, PT, PT, R3, R10, RZ ;  /* 0x0000000a030d7210 */ /* 0x000fca0007ffe0ff */
[----:B------:R-:W-:-:S05]  /*10e0*/  VIADD R3, R13, 0xffffffff ;  /* 0xffffffff0d037836 */ /* 0x000fca0000000000 */
[----:B------:R-:W-:-:S13]  /*10f0*/  ISETP.GE.U32.AND P0, PT, R3, 0xfe, PT ;  /* 0x000000fe0300780c */ /* 0x000fda0003f06070 */
[----:B------:R-:W-:Y:S05]  /*1100*/  @!P0 BRA `(.L_x_27) ;  /* 0x0000000000808947 */ /* 0x000fea0003800000 */
[----:B------:R-:W-:-:S13]  /*1110*/  ISETP.GT.AND P0, PT, R13, 0xfe, PT ;  /* 0x000000fe0d00780c */ /* 0x000fda0003f04270 */
[----:B------:R-:W-:Y:S05]  /*1120*/  @P0 BRA `(.L_x_28) ;  /* 0x00000000006c0947 */ /* 0x000fea0003800000 */
[----:B------:R-:W-:-:S13]  /*1130*/  ISETP.GE.AND P0, PT, R13, 0x1, PT ;  /* 0x000000010d00780c */ /* 0x000fda0003f06270 */
[----:B------:R-:W-:Y:S05]  /*1140*/  @P0 BRA `(.L_x_29) ;  /* 0x0000000000740947 */ /* 0x000fea0003800000 */
[----:B------:R-:W-:Y:S02]  /*1150*/  ISETP.GE.AND P0, PT, R13, -0x18, PT ;  /* 0xffffffe80d00780c */ /* 0x000fe40003f06270 */
[----:B------:R-:W-:-:S11]  /*1160*/  LOP3.LUT R0, R0, 0x80000000, RZ, 0xc0, !PT ;  /* 0x8000000000007812 */ /* 0x000fd600078ec0ff */
[----:B------:R-:W-:Y:S05]  /*1170*/  @!P0 BRA `(.L_x_29) ;  /* 0x0000000000688947 */ /* 0x000fea0003800000 */
[CCC-:B------:R-:W-:Y:S01]  /*1180*/  FFMA.RZ R3, R18.reuse, R14.reuse, R11.reuse ;  /* 0x0000000e12037223 */ /* 0x1c0fe2000000c00b */
[C---:B------:R-:W-:Y:S01]  /*1190*/  IADD3 R12, PT, PT, R13.reuse, 0x20, RZ ;  /* 0x000000200d0c7810 */ /* 0x040fe20007ffe0ff */
[CCC-:B------:R-:W-:Y:S01]  /*11a0*/  FFMA.RM R10, R18.reuse, R14.reuse, R11.reuse ;  /* 0x0000000e120a7223 */ /* 0x1c0fe2000000400b */
[----:B------:R-:W-:Y:S02]  /*11b0*/  ISETP.NE.AND P2, PT, R13, RZ, PT ;  /* 0x000000ff0d00720c */ /* 0x000fe40003f45270 */
[----:B------:R-:W-:Y:S01]  /*11c0*/  LOP3.LUT R9, R3, 0x7fffff, RZ, 0xc0, !PT ;  /* 0x007fffff03097812 */ /* 0x000fe200078ec0ff */
[----:B------:R-:W-:Y:S01]  /*11d0*/  FFMA.RP R3, R18, R14, R11 ;  /* 0x0000000e12037223 */ /* 0x000fe2000000800b */
[----:B------:R-:W-:Y:S02]  /*11e0*/  ISETP.NE.AND P1, PT, R13, RZ, PT ;  /* 0x000000ff0d00720c */ /* 0x000fe40003f25270 */
[----:B------:R-:W-:Y:S02]  /*11f0*/  LOP3.LUT R9, R9, 0x800000, RZ, 0xfc, !PT ;  /* 0x0080000009097812 */ /* 0x000fe400078efcff */
[----:B------:R-:W-:-:S02]  /*1200*/  IADD3 R11, PT, PT, -R13, RZ, RZ ;  /* 0x000000ff0d0b7210 */ /* 0x000fc40007ffe1ff */
[----:B------:R-:W-:Y:S02]  /*1210*/  SHF.L.U32 R12, R9, R12, RZ ;  /* 0x0000000c090c7219 */ /* 0x000fe400000006ff */
[----:B------:R-:W-:Y:S02]  /*1220*/  FSETP.NEU.FTZ.AND P0, PT, R3, R10, PT ;  /* 0x0000000a0300720b */ /* 0x000fe40003f1d000 */
[----:B------:R-:W-:Y:S02]  /*1230*/  SEL R10, R11, RZ, P2 ;  /* 0x000000ff0b0a7207 */ /* 0x000fe40001000000 */
[----:B------:R-:W-:Y:S02]  /*1240*/  ISETP.NE.AND P1, PT, R12, RZ, P1 ;  /* 0x000000ff0c00720c */ /* 0x000fe40000f25270 */
[----:B------:R-:W-:Y:S02]  /*1250*/  SHF.R.U32.HI R10, RZ, R10, R9 ;  /* 0x0000000aff0a7219 */ /* 0x000fe40000011609 */
[----:B------:R-:W-:-:S02]  /*1260*/  PLOP3.LUT P0, PT, P0, P1, PT, 0xf8, 0x8f ;  /* 0x00000000008f781c */ /* 0x000fc40000703f70 */
[----:B------:R-:W-:Y:S02]  /*1270*/  SHF.R.U32.HI R12, RZ, 0x1, R10 ;  /* 0x00000001ff0c7819 */ /* 0x000fe4000001160a */
[----:B------:R-:W-:-:S04]  /*1280*/  SEL R3, RZ, 0x1, !P0 ;  /* 0x00000001ff037807 */ /* 0x000fc80004000000 */
[----:B------:R-:W-:-:S04]  /*1290*/  LOP3.LUT R3, R3, 0x1, R12, 0xf8, !PT ;  /* 0x0000000103037812 */ /* 0x000fc800078ef80c */
[----:B------:R-:W-:-:S05]  /*12a0*/  LOP3.LUT R3, R3, R10, RZ, 0xc0, !PT ;  /* 0x0000000a03037212 */ /* 0x000fca00078ec0ff */
[----:B------:R-:W-:-:S05]  /*12b0*/  IMAD.IADD R3, R12, 0x1, R3 ;  /* 0x000000010c037824 */ /* 0x000fca00078e0203 */
[----:B------:R-:W-:Y:S01]  /*12c0*/  LOP3.LUT R0, R3, R0, RZ, 0xfc, !PT ;  /* 0x0000000003007212 */ /* 0x000fe200078efcff */
[----:B------:R-:W-:Y:S06]  /*12d0*/  BRA `(.L_x_29) ;  /* 0x0000000000107947 */ /* 0x000fec0003800000 */
.L_x_28:
[----:B------:R-:W-:-:S04]  /*12e0*/  LOP3.LUT R0, R0, 0x80000000, RZ, 0xc0, !PT ;  /* 0x8000000000007812 */ /* 0x000fc800078ec0ff */
[----:B------:R-:W-:Y:S01]  /*12f0*/  LOP3.LUT R0, R0, 0x7f800000, RZ, 0xfc, !PT ;  /* 0x7f80000000007812 */ /* 0x000fe200078efcff */
[----:B------:R-:W-:Y:S06]  /*1300*/  BRA `(.L_x_29) ;  /* 0x0000000000047947 */ /* 0x000fec0003800000 */
.L_x_27:
[----:B------:R-:W-:-:S07]  /*1310*/  LEA R0, R10, R0, 0x17 ;  /* 0x000000000a007211 */ /* 0x000fce00078eb8ff */
.L_x_29:
[----:B------:R-:W-:Y:S05]  /*1320*/  BSYNC.RECONVERGENT B2 ;  /* 0x0000000000027941 */ /* 0x000fea0003800200 */
.L_x_26:
[----:B------:R-:W-:Y:S05]  /*1330*/  BRA `(.L_x_30) ;  /* 0x0000000000207947 */ /* 0x000fea0003800000 */
.L_x_25:
[----:B------:R-:W-:-:S04]  /*1340*/  LOP3.LUT R0, R12, 0x80000000, R11, 0x48, !PT ;  /* 0x800000000c007812 */ /* 0x000fc800078e480b */
[----:B------:R-:W-:Y:S01]  /*1350*/  LOP3.LUT R0, R0, 0x7f800000, RZ, 0xfc, !PT ;  /* 0x7f80000000007812 */ /* 0x000fe200078efcff */
[----:B------:R-:W-:Y:S06]  /*1360*/  BRA `(.L_x_30) ;  /* 0x0000000000147947 */ /* 0x000fec0003800000 */
.L_x_24:
[----:B------:R-:W-:Y:S01]  /*1370*/  LOP3.LUT R0, R12, 0x80000000, R11, 0x48, !PT ;  /* 0x800000000c007812 */ /* 0x000fe200078e480b */
[----:B------:R-:W-:Y:S06]  /*1380*/  BRA `(.L_x_30) ;  /* 0x00000000000c7947 */ /* 0x000fec0003800000 */
.L_x_23:
[----:B------:R-:W0:Y:S01]  /*1390*/  MUFU.RSQ R0, -QNAN ;  /* 0xffc0000000007908 */ /* 0x000e220000001400 */
[----:B------:R-:W-:Y:S05]  /*13a0*/  BRA `(.L_x_30) ;  /* 0x0000000000047947 */ /* 0x000fea0003800000 */
.L_x_22:
[----:B------:R-:W-:-:S07]  /*13b0*/  FADD.FTZ R0, R0, R3 ;  /* 0x0000000300007221 */ /* 0x000fce0000010000 */
.L_x_30:
[----:B------:R-:W-:Y:S05]  /*13c0*/  BSYNC.RECONVERGENT B1 ;  /* 0x0000000000017941 */ /* 0x000fea0003800200 */
.L_x_20:
[----:B------:R-:W-:-:S04]  /*13d0*/  HFMA2 R9, -RZ, RZ, 0, 0 ;  /* 0x00000000ff097431 */ /* 0x000fc800000001ff */
[----:B0-----:R-:W-:Y:S05]  /*13e0*/  RET.REL.NODEC R8 `(_Z19rmsnorm_fp16_kernelP6__halfPKS_S2_if) ;  /* 0xffffffec08047950 */ /* 0x001fea0003c3ffff */
.L_x_31:
[----:B------:R-:W-:-:S00]  /*13f0*/  BRA `(.L_x_31) ;  /* 0xfffffffc00fc7947 */ /* 0x000fc0000383ffff */
[----:B------:R-:W-:-:S00]  /*1400*/  NOP ;  /* 0x0000000000007918 */ /* 0x000fc00000000000 */
[----:B------:R-:W-:-:S00]  /*1410*/  NOP ;  /* 0x0000000000007918 */ /* 0x000fc00000000000 */
[----:B------:R-:W-:-:S00]  /*1420*/  NOP ;  /* 0x0000000000007918 */ /* 0x000fc00000000000 */
[----:B------:R-:W-:-:S00]  /*1430*/  NOP ;  /* 0x0000000000007918 */ /* 0x000fc00000000000 */
[----:B------:R-:W-:-:S00]  /*1440*/  NOP ;  /* 0x0000000000007918 */ /* 0x000fc00000000000 */
[----:B------:R-:W-:-:S00]  /*1450*/  NOP ;  /* 0x0000000000007918 */ /* 0x000fc00000000000 */
[----:B------:R-:W-:-:S00]  /*1460*/  NOP ;  /* 0x0000000000007918 */ /* 0x000fc00000000000 */
[----:B------:R-:W-:-:S00]  /*1470*/  NOP ;  /* 0x0000000000007918 */ /* 0x000fc00000000000 */
.L_x_32:


//--------------------- .nv.shared._Z19rmsnorm_fp16_kernelP6__halfPKS_S2_if --------------------------
	.section	.nv.shared._Z19rmsnorm_fp16_kernelP6__halfPKS_S2_if,"aw",@nobits
	.sectionflags	@""
	.align	4
.nv.shared._Z19rmsnorm_fp16_kernelP6__halfPKS_S2_if:
	.zero		1156


//--------------------- .nv.shared.reserved.0     --------------------------
	.section	.nv.shared.reserved.0,"aw",@nobits
	.weak		__nv_reservedSMEM_offset_0_alias
	.size		__nv_reservedSMEM_offset_0_alias, 0, 64
	.other		__nv_reservedSMEM_offset_0_alias,@"STO_CUDA_RESERVED_SHARED STV_DEFAULT"
__nv_reservedSMEM_offset_0_alias:
	.zero		0
	.zero		64


//--------------------- .nv.constant0._Z19rmsnorm_fp16_kernelP6__halfPKS_S2_if --------------------------
	.section	.nv.constant0._Z19rmsnorm_fp16_kernelP6__halfPKS_S2_if,"a",@progbits
	.sectionflags	@""
	.align	4
.nv.constant0._Z19rmsnorm_fp16_kernelP6__halfPKS_S2_if:
	.zero		928


//--------------------- SYMBOLS --------------------------

	.type		.nv.reservedSmem.offset0,@object
	.size		.nv.reservedSmem.offset0,0x4
	.type		.nv.reservedSmem.cap,@object
	.size		.nv.reservedSmem.cap,0x4
